//
// Generated by NVIDIA NVVM Compiler
//
// Compiler Build ID: CL-36424714
// Cuda compilation tools, release 13.0, V13.0.88
// Based on NVVM 20.0.0
//

.version 9.0
.target sm_100
.address_size 64

	// .globl	_Z8mykernelv
.extern .func  (.param .b32 func_retval0) vprintf
(
	.param .b64 vprintf_param_0,
	.param .b64 vprintf_param_1
)
;
.global .align 1 .b8 $str[7] = {72, 101, 108, 108, 111, 33};

.visible .entry _Z8mykernelv()
{
	.reg .b32 	%r<3>;
	.reg .b64 	%rd<3>;

	mov.u64 	%rd1, $str;
	cvta.global.u64 	%rd2, %rd1;
	{ // callseq 0, 0
	.param .b64 param0;
	st.param.b64 	[param0], %rd2;
	.param .b64 param1;
	st.param.b64 	[param1], 0;
	.param .b32 retval0;
	call.uni (retval0), 
	vprintf, 
	(
	param0, 
	param1
	);
	ld.param.b32 	%r1, [retval0];
	} // callseq 0
	ret;

}


// ===== COMPILED SASS (sm_100) =====

	.target	sm_100

	.elftype	@"ET_EXEC"


//--------------------- .note.nv.tkinfo           --------------------------
	.section	.note.nv.tkinfo,"",@"SHT_NOTE"
	.sectionflags	@"SHF_NOTE_NV_TKINFO"
	.tkinfo
        /*0018*/ 	.word	0x00000002
        /*0030*/ 	.string	""
        /*0030*/ 	.string	"ptxas"
        /*0030*/ 	.string	"Cuda compilation tools, release 13.0, V13.0.88"
        /*0030*/ 	.string	"Build cuda_13.0.r13.0/compiler.36424714_0"
        /*0030*/ 	.string	"-arch sm_100 -m 64 "



//--------------------- .note.nv.cuinfo           --------------------------
	.section	.note.nv.cuinfo,"",@"SHT_NOTE"
	.sectionflags	@"SHF_NOTE_NV_CUINFO"
        /*0018*/ 	.short	0x0002
        /*001a*/ 	.short	0x0064
        /*001c*/ 	.short	0x0082
	.zero		2


//--------------------- .nv.info                  --------------------------
	.section	.nv.info,"",@"SHT_CUDA_INFO"
	.align	4


	//----- nvinfo : EIATTR_REGCOUNT
	.align		4
        /*0000*/ 	.byte	0x04, 0x2f
        /*0002*/ 	.short	(.L_2 - .L_1)
	.align		4
.L_1:
        /*0004*/ 	.word	index@(_Z8mykernelv)
        /*0008*/ 	.word	0x00000018


	//----- nvinfo : EIATTR_FRAME_SIZE
	.align		4
.L_2:
        /*000c*/ 	.byte	0x04, 0x11
        /*000e*/ 	.short	(.L_4 - .L_3)
	.align		4
.L_3:
        /*0010*/ 	.word	index@(_Z8mykernelv)
        /*0014*/ 	.word	0x00000000


	//----- nvinfo : EIATTR_MIN_STACK_SIZE
	.align		4
.L_4:
        /*0018*/ 	.byte	0x04, 0x12
        /*001a*/ 	.short	(.L_6 - .L_5)
	.align		4
.L_5:
        /*001c*/ 	.word	index@(_Z8mykernelv)
        /*0020*/ 	.word	0x00000000
.L_6:


//--------------------- .nv.compat                --------------------------
	.section	.nv.compat,"",@"SHT_CUDA_COMPAT_INFO"
	.align	4
        /*0000*/ 	.byte	0x02, 0x09, 0x00, 0x00, 0x02, 0x02, 0x01, 0x00, 0x02, 0x05, 0x05, 0x00, 0x03, 0x07, 0x01, 0x01
        /*0010*/ 	.byte	0x02, 0x03, 0x00, 0x00, 0x02, 0x06, 0x01, 0x00, 0x04, 0x0b, 0x08, 0x00, 0x09, 0x00, 0x00, 0x00
        /*0020*/ 	.byte	0x00, 0x00, 0x00, 0x00


//--------------------- .nv.info._Z8mykernelv     --------------------------
	.section	.nv.info._Z8mykernelv,"",@"SHT_CUDA_INFO"
	.sectionflags	@""
	.align	4


	//----- nvinfo : EIATTR_CUDA_API_VERSION
	.align		4
        /*0000*/ 	.byte	0x04, 0x37
        /*0002*/ 	.short	(.L_8 - .L_7)
.L_7:
        /*0004*/ 	.word	0x00000082


	//----- nvinfo : EIATTR_SPARSE_MMA_MASK
	.align		4
.L_8:
        /*0008*/ 	.byte	0x03, 0x50
        /*000a*/ 	.short	0x0000


	//----- nvinfo : EIATTR_MAXREG_COUNT
	.align		4
        /*000c*/ 	.byte	0x03, 0x1b
        /*000e*/ 	.short	0x00ff


	//----- nvinfo : EIATTR_EXTERNS
	.align		4
        /*0010*/ 	.byte	0x04, 0x0f
        /*0012*/ 	.short	(.L_10 - .L_9)


	//   ....[0]....
	.align		4
.L_9:
        /*0014*/ 	.word	index@(vprintf)


	//----- nvinfo : EIATTR_MERCURY_ISA_VERSION
	.align		4
.L_10:
        /*0018*/ 	.byte	0x03, 0x5f
        /*001a*/ 	.short	0x0101


	//----- nvinfo : EIATTR_VRC_CTA_INIT_COUNT
	.align		4
        /*001c*/ 	.byte	0x02, 0x4a
	.zero		1
	.zero		1


	//----- nvinfo : EIATTR_SYSCALL_OFFSETS
	.align		4
        /*0020*/ 	.byte	0x04, 0x46
        /*0022*/ 	.short	(.L_12 - .L_11)


	//   ....[0]....
.L_11:
        /*0024*/ 	.word	0x00000080


	//----- nvinfo : EIATTR_EXIT_INSTR_OFFSETS
	.align		4
.L_12:
        /*0028*/ 	.byte	0x04, 0x1c
        /*002a*/ 	.short	(.L_14 - .L_13)


	//   ....[0]....
.L_13:
        /*002c*/ 	.word	0x00000090


	//----- nvinfo : EIATTR_SW_WAR
	.align		4
.L_14:
        /*0030*/ 	.byte	0x04, 0x36
        /*0032*/ 	.short	(.L_16 - .L_15)
.L_15:
        /*0034*/ 	.word	0x00000008
.L_16:


//--------------------- .nv.callgraph             --------------------------
	.section	.nv.callgraph,"",@"SHT_CUDA_CALLGRAPH"
	.align	4
	.sectionentsize	8
	.align		4
        /*0000*/ 	.word	0x00000000
	.align		4
        /*0004*/ 	.word	0xffffffff
	.align		4
        /*0008*/ 	.word	index@(_Z8mykernelv)
	.align		4
        /*000c*/ 	.word	index@(vprintf)
	.align		4
        /*0010*/ 	.word	0x00000000
	.align		4
        /*0014*/ 	.word	0xfffffffe
	.align		4
        /*0018*/ 	.word	0x00000000
	.align		4
        /*001c*/ 	.word	0xfffffffd
	.align		4
        /*0020*/ 	.word	0x00000000
	.align		4
        /*0024*/ 	.word	0xfffffffc


//--------------------- .nv.constant4             --------------------------
	.section	.nv.constant4,"a",@progbits
	.align	8
	.align		8
.nv.constant4:
        /*0000*/ 	.dword	vprintf
	.align		8
        /*0008*/ 	.dword	$str


//--------------------- .text._Z8mykernelv        --------------------------
	.section	.text._Z8mykernelv,"ax",@progbits
	.align	128
        .global         _Z8mykernelv
        .type           _Z8mykernelv,@function
        .size           _Z8mykernelv,(.L_x_2 - _Z8mykernelv)
        .other          _Z8mykernelv,@"STO_CUDA_ENTRY STV_DEFAULT"
_Z8mykernelv:
.text._Z8mykernelv:
[----:B------:R-:W0:Y:S01]  /*0000*/  LDC R1, c[0x0][0x37c] ;  /* 0x0000df00ff017b82 */ /* 0x000e220000000800 */
[----:B------:R-:W-:Y:S01]  /*0010*/  MOV R0, 0x0 ;  /* 0x0000000000007802 */ /* 0x000fe20000000f00 */
[----:B------:R-:W1:Y:S01]  /*0020*/  LDCU.64 UR4, c[0x4][0x8] ;  /* 0x01000100ff0477ac */ /* 0x000e620008000a00 */
[----:B------:R-:W-:-:S05]  /*0030*/  CS2R R6, SRZ ;  /* 0x0000000000067805 */ /* 0x000fca000001ff00 */
[----:B------:R2:W3:Y:S01]  /*0040*/  LDC.64 R2, c[0x4][R0] ;  /* 0x0100000000027b82 */ /* 0x0004e20000000a00 */
[----:B-1----:R-:W-:Y:S02]  /*0050*/  IMAD.U32 R4, RZ, RZ, UR4 ;  /* 0x00000004ff047e24 */ /* 0x002fe4000f8e00ff */
[----:B--2---:R-:W-:-:S07]  /*0060*/  IMAD.U32 R5, RZ, RZ, UR5 ;  /* 0x00000005ff057e24 */ /* 0x004fce000f8e00ff */
[----:B------:R-:W-:-:S07]  /*0070*/  LEPC R20, `(.L_x_0) ;  /* 0x000000001014794e */ /* 0x000fce0000000000 */
[----:B0--3--:R-:W-:Y:S05]  /*0080*/  CALL.ABS.NOINC R2 ;  /* 0x0000000002007343 */ /* 0x009fea0003c00000 */
.L_x_0:
[----:B------:R-:W-:Y:S05]  /*0090*/  EXIT ;  /* 0x000000000000794d */ /* 0x000fea0003800000 */
.L_x_1:
[----:B------:R-:W-:-:S00]  /*00a0*/  BRA `(.L_x_1) ;  /* 0xfffffffc00fc7947 */ /* 0x000fc0000383ffff */
[----:B------:R-:W-:-:S00]  /*00b0*/  NOP ;  /* 0x0000000000007918 */ /* 0x000fc00000000000 */
        /* <DEDUP_REMOVED lines=12> */
.L_x_2:


//--------------------- .nv.global.init           --------------------------
	.section	.nv.global.init,"aw",@progbits
.nv.global.init:
	.type		$str,@object
	.size		$str,(.L_0 - $str)
$str:
        /*0000*/ 	.byte	0x48, 0x65, 0x6c, 0x6c, 0x6f, 0x21, 0x00
.L_0:


//--------------------- .nv.shared.reserved.0     --------------------------
	.section	.nv.shared.reserved.0,"aw",@nobits
	.weak		__nv_reservedSMEM_offset_0_alias
	.size		__nv_reservedSMEM_offset_0_alias, 0, 64
	.other		__nv_reservedSMEM_offset_0_alias,@"STO_CUDA_RESERVED_SHARED STV_DEFAULT"
__nv_reservedSMEM_offset_0_alias:
	.zero		0
	.zero		64


//--------------------- .nv.constant0._Z8mykernelv --------------------------
	.section	.nv.constant0._Z8mykernelv,"a",@progbits
	.sectionflags	@""
	.align	4
.nv.constant0._Z8mykernelv:
	.zero		896


//--------------------- SYMBOLS --------------------------

	.type		.nv.reservedSmem.offset0,@object
	.size		.nv.reservedSmem.offset0,0x4
	.type		vprintf,@function
